	.headerflags	@"EF_CUDA_TEXMODE_UNIFIED EF_CUDA_64BIT_ADDRESS EF_CUDA_ACCELERATORS EF_CUDA_SM90 EF_CUDA_VIRTUAL_SM(EF_CUDA_SM90)"
	.elftype	@"ET_EXEC"


//--------------------- .nv.info                  --------------------------
	.section	.nv.info,"",@"SHT_CUDA_INFO"
	.align	4


	//----- nvinfo : EIATTR_REGCOUNT
	.align		4
        /*0000*/ 	.byte	0x04, 0x2f
        /*0002*/ 	.short	(.L_3 - .L_2)
	.align		4
.L_2:
        /*0004*/ 	.word	index@(triton_poi_fused__native_batch_norm_legit_no_training_add_convolution_native_batch_norm_backward_relu_23)
        /*0008*/ 	.word	0x00000020


	//----- nvinfo : EIATTR_MIN_STACK_SIZE
	.align		4
.L_3:
        /*000c*/ 	.byte	0x04, 0x12
        /*000e*/ 	.short	(.L_5 - .L_4)
	.align		4
.L_4:
        /*0010*/ 	.word	index@(triton_poi_fused__native_batch_norm_legit_no_training_add_convolution_native_batch_norm_backward_relu_23)
        /*0014*/ 	.word	0x00000000


	//----- nvinfo : EIATTR_FRAME_SIZE
	.align		4
.L_5:
        /*0018*/ 	.byte	0x04, 0x11
        /*001a*/ 	.short	(.L_7 - .L_6)
	.align		4
.L_6:
        /*001c*/ 	.word	index@(triton_poi_fused__native_batch_norm_legit_no_training_add_convolution_native_batch_norm_backward_relu_23)
        /*0020*/ 	.word	0x00000000


	//----- nvinfo : EIATTR_MIN_STACK_SIZE
	.align		4
.L_7:
        /*0024*/ 	.byte	0x04, 0x12
        /*0026*/ 	.short	(.L_9 - .L_8)
	.align		4
.L_8:
        /*0028*/ 	.word	index@(triton_poi_fused__native_batch_norm_legit_no_training_add_convolution_native_batch_norm_backward_relu_23)
        /*002c*/ 	.word	0x00000000
.L_9:


//--------------------- .nv.info.triton_poi_fused__native_batch_norm_legit_no_training_add_convolution_native_batch_norm_backward_relu_23 --------------------------
	.section	.nv.info.triton_poi_fused__native_batch_norm_legit_no_training_add_convolution_native_batch_norm_backward_relu_23,"",@"SHT_CUDA_INFO"
	.sectionflags	@""
	.align	4


	//----- nvinfo : EIATTR_CUDA_API_VERSION
	.align		4
        /*0000*/ 	.byte	0x04, 0x37
        /*0002*/ 	.short	(.L_11 - .L_10)
.L_10:
        /*0004*/ 	.word	0x0000007c


	//----- nvinfo : EIATTR_KPARAM_INFO
	.align		4
.L_11:
        /*0008*/ 	.byte	0x04, 0x17
        /*000a*/ 	.short	(.L_13 - .L_12)
.L_12:
        /*000c*/ 	.word	0x00000000
        /*0010*/ 	.short	0x000b
        /*0012*/ 	.short	0x0058
        /*0014*/ 	.byte	0x00, 0xf0, 0x11, 0x00


	//----- nvinfo : EIATTR_KPARAM_INFO
	.align		4
.L_13:
        /*0018*/ 	.byte	0x04, 0x17
        /*001a*/ 	.short	(.L_15 - .L_14)
.L_14:
        /*001c*/ 	.word	0x00000000
        /*0020*/ 	.short	0x000a
        /*0022*/ 	.short	0x0050
        /*0024*/ 	.byte	0x00, 0xf4, 0x21, 0x00


	//----- nvinfo : EIATTR_KPARAM_INFO
	.align		4
.L_15:
        /*0028*/ 	.byte	0x04, 0x17
        /*002a*/ 	.short	(.L_17 - .L_16)
.L_16:
        /*002c*/ 	.word	0x00000000
        /*0030*/ 	.short	0x0009
        /*0032*/ 	.short	0x0048
        /*0034*/ 	.byte	0x00, 0xf4, 0x21, 0x00


	//----- nvinfo : EIATTR_KPARAM_INFO
	.align		4
.L_17:
        /*0038*/ 	.byte	0x04, 0x17
        /*003a*/ 	.short	(.L_19 - .L_18)
.L_18:
        /*003c*/ 	.word	0x00000000
        /*0040*/ 	.short	0x0008
        /*0042*/ 	.short	0x0040
        /*0044*/ 	.byte	0x00, 0xf4, 0x21, 0x00


	//----- nvinfo : EIATTR_KPARAM_INFO
	.align		4
.L_19:
        /*0048*/ 	.byte	0x04, 0x17
        /*004a*/ 	.short	(.L_21 - .L_20)
.L_20:
        /*004c*/ 	.word	0x00000000
        /*0050*/ 	.short	0x0007
        /*0052*/ 	.short	0x0038
        /*0054*/ 	.byte	0x00, 0xf4, 0x21, 0x00


	//----- nvinfo : EIATTR_KPARAM_INFO
	.align		4
.L_21:
        /*0058*/ 	.byte	0x04, 0x17
        /*005a*/ 	.short	(.L_23 - .L_22)
.L_22:
        /*005c*/ 	.word	0x00000000
        /*0060*/ 	.short	0x0006
        /*0062*/ 	.short	0x0030
        /*0064*/ 	.byte	0x00, 0xf4, 0x21, 0x00


	//----- nvinfo : EIATTR_KPARAM_INFO
	.align		4
.L_23:
        /*0068*/ 	.byte	0x04, 0x17
        /*006a*/ 	.short	(.L_25 - .L_24)
.L_24:
        /*006c*/ 	.word	0x00000000
        /*0070*/ 	.short	0x0005
        /*0072*/ 	.short	0x0028
        /*0074*/ 	.byte	0x00, 0xf4, 0x21, 0x00


	//----- nvinfo : EIATTR_KPARAM_INFO
	.align		4
.L_25:
        /*0078*/ 	.byte	0x04, 0x17
        /*007a*/ 	.short	(.L_27 - .L_26)
.L_26:
        /*007c*/ 	.word	0x00000000
        /*0080*/ 	.short	0x0004
        /*0082*/ 	.short	0x0020
        /*0084*/ 	.byte	0x00, 0xf4, 0x21, 0x00


	//----- nvinfo : EIATTR_KPARAM_INFO
	.align		4
.L_27:
        /*0088*/ 	.byte	0x04, 0x17
        /*008a*/ 	.short	(.L_29 - .L_28)
.L_28:
        /*008c*/ 	.word	0x00000000
        /*0090*/ 	.short	0x0003
        /*0092*/ 	.short	0x0018
        /*0094*/ 	.byte	0x00, 0xf4, 0x21, 0x00


	//----- nvinfo : EIATTR_KPARAM_INFO
	.align		4
.L_29:
        /*0098*/ 	.byte	0x04, 0x17
        /*009a*/ 	.short	(.L_31 - .L_30)
.L_30:
        /*009c*/ 	.word	0x00000000
        /*00a0*/ 	.short	0x0002
        /*00a2*/ 	.short	0x0010
        /*00a4*/ 	.byte	0x00, 0xf4, 0x21, 0x00


	//----- nvinfo : EIATTR_KPARAM_INFO
	.align		4
.L_31:
        /*00a8*/ 	.byte	0x04, 0x17
        /*00aa*/ 	.short	(.L_33 - .L_32)
.L_32:
        /*00ac*/ 	.word	0x00000000
        /*00b0*/ 	.short	0x0001
        /*00b2*/ 	.short	0x0008
        /*00b4*/ 	.byte	0x00, 0xf4, 0x21, 0x00


	//----- nvinfo : EIATTR_KPARAM_INFO
	.align		4
.L_33:
        /*00b8*/ 	.byte	0x04, 0x17
        /*00ba*/ 	.short	(.L_35 - .L_34)
.L_34:
        /*00bc*/ 	.word	0x00000000
        /*00c0*/ 	.short	0x0000
        /*00c2*/ 	.short	0x0000
        /*00c4*/ 	.byte	0x00, 0xf4, 0x21, 0x00


	//----- nvinfo : EIATTR_SPARSE_MMA_MASK
	.align		4
.L_35:
        /*00c8*/ 	.byte	0x03, 0x50
        /*00ca*/ 	.short	0x0000


	//----- nvinfo : EIATTR_MAXREG_COUNT
	.align		4
        /*00cc*/ 	.byte	0x03, 0x1b
        /*00ce*/ 	.short	0x00ff


	//----- nvinfo : EIATTR_EXIT_INSTR_OFFSETS
	.align		4
        /*00d0*/ 	.byte	0x04, 0x1c
        /*00d2*/ 	.short	(.L_37 - .L_36)


	//   ....[0]....
.L_36:
        /*00d4*/ 	.word	0x00000680


	//   ....[1]....
        /*00d8*/ 	.word	0x000006a0


	//----- nvinfo : EIATTR_REQNTID
	.align		4
.L_37:
        /*00dc*/ 	.byte	0x04, 0x10
        /*00de*/ 	.short	(.L_39 - .L_38)
.L_38:
        /*00e0*/ 	.word	0x00000080
        /*00e4*/ 	.word	0x00000001
        /*00e8*/ 	.word	0x00000001


	//----- nvinfo : EIATTR_CBANK_PARAM_SIZE
	.align		4
.L_39:
        /*00ec*/ 	.byte	0x03, 0x19
        /*00ee*/ 	.short	0x005c


	//----- nvinfo : EIATTR_PARAM_CBANK
	.align		4
        /*00f0*/ 	.byte	0x04, 0x0a
        /*00f2*/ 	.short	(.L_41 - .L_40)
	.align		4
.L_40:
        /*00f4*/ 	.word	index@(.nv.constant0.triton_poi_fused__native_batch_norm_legit_no_training_add_convolution_native_batch_norm_backward_relu_23)
        /*00f8*/ 	.short	0x0210
        /*00fa*/ 	.short	0x005c


	//----- nvinfo : EIATTR_SW_WAR
	.align		4
.L_41:
        /*00fc*/ 	.byte	0x04, 0x36
        /*00fe*/ 	.short	(.L_43 - .L_42)
.L_42:
        /*0100*/ 	.word	0x00000008
.L_43:


//--------------------- .nv.callgraph             --------------------------
	.section	.nv.callgraph,"",@"SHT_CUDA_CALLGRAPH"
	.align	4
	.sectionentsize	8
	.align		4
        /*0000*/ 	.word	0x00000000
	.align		4
        /*0004*/ 	.word	0xffffffff
	.align		4
        /*0008*/ 	.word	0x00000000
	.align		4
        /*000c*/ 	.word	0xfffffffe
	.align		4
        /*0010*/ 	.word	0x00000000
	.align		4
        /*0014*/ 	.word	0xfffffffd
	.align		4
        /*0018*/ 	.word	0x00000000
	.align		4
        /*001c*/ 	.word	0xfffffffc


//--------------------- .nv.constant4             --------------------------
	.section	.nv.constant4,"a",@progbits
	.align	8
	.align		8
.nv.constant4:
        /*0000*/ 	.dword	_$_str
	.align		8
        /*0008*/ 	.dword	_$_str_$_2


//--------------------- .text.triton_poi_fused__native_batch_norm_legit_no_training_add_convolution_native_batch_norm_backward_relu_23 --------------------------
	.section	.text.triton_poi_fused__native_batch_norm_legit_no_training_add_convolution_native_batch_norm_backward_relu_23,"ax",@progbits
	.align	128
        .global         triton_poi_fused__native_batch_norm_legit_no_training_add_convolution_native_batch_norm_backward_relu_23
        .type           triton_poi_fused__native_batch_norm_legit_no_training_add_convolution_native_batch_norm_backward_relu_23,@function
        .size           triton_poi_fused__native_batch_norm_legit_no_training_add_convolution_native_batch_norm_backward_relu_23,(.L_x_1 - triton_poi_fused__native_batch_norm_legit_no_training_add_convolution_native_batch_norm_backward_relu_23)
        .other          triton_poi_fused__native_batch_norm_legit_no_training_add_convolution_native_batch_norm_backward_relu_23,@"STO_CUDA_ENTRY STV_DEFAULT"
triton_poi_fused__native_batch_norm_legit_no_training_add_convolution_native_batch_norm_backward_relu_23:
.text.triton_poi_fused__native_batch_norm_legit_no_training_add_convolution_native_batch_norm_backward_relu_23:
[----:B------:R-:W0:Y:S01]  /*0000*/  LDC R1, c[0x0][0x28] ;  /* 0x00000a00ff017b82 */ /* 0x000e220000000800 */
[----:B------:R-:W1:Y:S07]  /*0010*/  S2R R0, SR_TID.X ;  /* 0x0000000000007919 */ /* 0x000e6e0000002100 */
[----:B------:R-:W2:Y:S01]  /*0020*/  LDC.64 R8, c[0x0][0x240] ;  /* 0x00009000ff087b82 */ /* 0x000ea20000000a00 */
[----:B------:R-:W-:Y:S01]  /*0030*/  ULDC.64 UR4, c[0x0][0x208] ;  /* 0x0000820000047ab9 */ /* 0x000fe20000000a00 */
[----:B------:R-:W3:Y:S06]  /*0040*/  S2R R5, SR_CTAID.X ;  /* 0x0000000000057919 */ /* 0x000eec0000002500 */
[----:B------:R-:W4:Y:S08]  /*0050*/  LDC.64 R6, c[0x0][0x228] ;  /* 0x00008a00ff067b82 */ /* 0x000f300000000a00 */
[----:B------:R-:W5:Y:S08]  /*0060*/  LDC.64 R28, c[0x0][0x220] ;  /* 0x00008800ff1c7b82 */ /* 0x000f700000000a00 */
[----:B------:R-:W4:Y:S01]  /*0070*/  LDC.64 R26, c[0x0][0x230] ;  /* 0x00008c00ff1a7b82 */ /* 0x000f220000000a00 */
[----:B-1----:R-:W-:-:S07]  /*0080*/  SHF.L.U32 R0, R0, 0x1, RZ ;  /* 0x0000000100007819 */ /* 0x002fce00000006ff */
[----:B------:R-:W1:Y:S01]  /*0090*/  LDC.64 R20, c[0x0][0x218] ;  /* 0x00008600ff147b82 */ /* 0x000e620000000a00 */
[----:B---3--:R-:W-:Y:S02]  /*00a0*/  SHF.R.S32.HI R3, RZ, 0x17, R5 ;  /* 0x00000017ff037819 */ /* 0x008fe40000011405 */
[----:B------:R-:W-:Y:S02]  /*00b0*/  LOP3.LUT R0, R0, 0xfe, RZ, 0xc0, !PT ;  /* 0x000000fe00007812 */ /* 0x000fe400078ec0ff */
[----:B------:R-:W-:-:S03]  /*00c0*/  SGXT R3, R3, 0x1 ;  /* 0x000000010303781a */ /* 0x000fc60000000200 */
[----:B------:R-:W3:Y:S01]  /*00d0*/  LDC.64 R22, c[0x0][0x210] ;  /* 0x00008400ff167b82 */ /* 0x000ee20000000a00 */
[----:B------:R-:W-:-:S04]  /*00e0*/  LEA R0, R5, R0, 0x8 ;  /* 0x0000000005007211 */ /* 0x000fc800078e40ff */
[----:B------:R-:W-:Y:S02]  /*00f0*/  LEA.HI R3, R3, R0, RZ, 0x6 ;  /* 0x0000000003037211 */ /* 0x000fe400078f30ff */
[----:B------:R-:W-:Y:S01]  /*0100*/  ISETP.GE.AND P0, PT, R0, 0x400, PT ;  /* 0x000004000000780c */ /* 0x000fe20003f06270 */
[----:B------:R-:W3:Y:S01]  /*0110*/  LDC.64 R16, c[0x0][0x238] ;  /* 0x00008e00ff107b82 */ /* 0x000ee20000000a00 */
[----:B------:R-:W-:-:S04]  /*0120*/  SHF.R.S32.HI R3, RZ, 0x6, R3 ;  /* 0x00000006ff037819 */ /* 0x000fc80000011403 */
[----:B------:R-:W-:-:S03]  /*0130*/  LEA.HI R2, R3, R3, RZ, 0x2 ;  /* 0x0000000303027211 */ /* 0x000fc600078f10ff */
[----:B------:R-:W3:Y:S01]  /*0140*/  LDC.64 R10, c[0x0][0x248] ;  /* 0x00009200ff0a7b82 */ /* 0x000ee20000000a00 */
[----:B------:R-:W-:-:S04]  /*0150*/  LOP3.LUT R2, R2, 0xfffffffc, RZ, 0xc0, !PT ;  /* 0xfffffffc02027812 */ /* 0x000fc800078ec0ff */
[----:B------:R-:W-:Y:S02]  /*0160*/  IADD3 R25, R3, -R2, RZ ;  /* 0x8000000203197210 */ /* 0x000fe40007ffe0ff */
[----:B------:R-:W-:Y:S01]  /*0170*/  CS2R R2, SRZ ;  /* 0x0000000000027805 */ /* 0x000fe2000001ff00 */
[----:B------:R-:W3:Y:S02]  /*0180*/  LDC.64 R12, c[0x0][0x250] ;  /* 0x00009400ff0c7b82 */ /* 0x000ee40000000a00 */
[----:B--2---:R-:W-:-:S05]  /*0190*/  IMAD.WIDE R8, R25, 0x4, R8 ;  /* 0x0000000419087825 */ /* 0x004fca00078e0208 */
[----:B------:R-:W2:Y:S04]  /*01a0*/  @!P0 LDG.E.EL R3, desc[UR4][R8.64] ;  /* 0x0000000408038981 */ /* 0x000ea8000c2e1900 */
[----:B------:R1:W2:Y:S01]  /*01b0*/  @!P0 LDG.E.EL R2, desc[UR4][R8.64] ;  /* 0x0000000408028981 */ /* 0x0002a2000c2e1900 */
[----:B------:R-:W-:Y:S01]  /*01c0*/  CS2R R4, SRZ ;  /* 0x0000000000047805 */ /* 0x000fe2000001ff00 */
[----:B----4-:R-:W-:Y:S01]  /*01d0*/  IMAD.WIDE R6, R25, 0x4, R6 ;  /* 0x0000000419067825 */ /* 0x010fe200078e0206 */
[----:B------:R-:W-:-:S03]  /*01e0*/  CS2R R14, SRZ ;  /* 0x00000000000e7805 */ /* 0x000fc6000001ff00 */
[C---:B-----5:R-:W-:Y:S01]  /*01f0*/  IMAD.WIDE R28, R0.reuse, 0x4, R28 ;  /* 0x00000004001c7825 */ /* 0x060fe200078e021c */
[----:B------:R-:W4:Y:S01]  /*0200*/  @!P0 LDG.E.EL R5, desc[UR4][R6.64] ;  /* 0x0000000406058981 */ /* 0x000f22000c2e1900 */
[----:B------:R-:W-:Y:S02]  /*0210*/  CS2R R18, SRZ ;  /* 0x0000000000127805 */ /* 0x000fe4000001ff00 */
[C---:B0-----:R-:W-:Y:S01]  /*0220*/  IMAD.WIDE R26, R0.reuse, 0x4, R26 ;  /* 0x00000004001a7825 */ /* 0x041fe200078e021a */
[----:B------:R0:W5:Y:S01]  /*0230*/  @!P0 LDG.E.EL R4, desc[UR4][R6.64] ;  /* 0x0000000406048981 */ /* 0x000162000c2e1900 */
[----:B-1----:R-:W-:Y:S02]  /*0240*/  CS2R R8, SRZ ;  /* 0x0000000000087805 */ /* 0x002fe4000001ff00 */
[----:B------:R-:W-:Y:S01]  /*0250*/  IMAD.WIDE R20, R25, 0x4, R20 ;  /* 0x0000000419147825 */ /* 0x000fe200078e0214 */
[----:B------:R-:W4:Y:S03]  /*0260*/  @!P0 LDG.E.64 R14, desc[UR4][R28.64] ;  /* 0x000000041c0e8981 */ /* 0x000f26000c1e1b00 */
[----:B---3--:R-:W-:Y:S01]  /*0270*/  IMAD.WIDE R22, R0, 0x4, R22 ;  /* 0x0000000400167825 */ /* 0x008fe200078e0216 */
[----:B------:R-:W-:Y:S01]  /*0280*/  HFMA2.MMA R24, -RZ, RZ, 0, 0 ;  /* 0x00000000ff187435 */ /* 0x000fe200000001ff */
[----:B------:R1:W3:Y:S01]  /*0290*/  @!P0 LDG.E.64 R18, desc[UR4][R26.64] ;  /* 0x000000041a128981 */ /* 0x0002e2000c1e1b00 */
[----:B0-----:R-:W-:-:S03]  /*02a0*/  CS2R R6, SRZ ;  /* 0x0000000000067805 */ /* 0x001fc6000001ff00 */
[----:B------:R-:W3:Y:S01]  /*02b0*/  @!P0 LDG.E.64 R8, desc[UR4][R22.64] ;  /* 0x0000000416088981 */ /* 0x000ee2000c1e1b00 */
[----:B------:R-:W-:-:S03]  /*02c0*/  IMAD.WIDE R16, R25, 0x4, R16 ;  /* 0x0000000419107825 */ /* 0x000fc600078e0210 */
[----:B------:R-:W3:Y:S01]  /*02d0*/  @!P0 LDG.E.EL R7, desc[UR4][R20.64] ;  /* 0x0000000414078981 */ /* 0x000ee2000c2e1900 */
[----:B-1----:R-:W-:-:S03]  /*02e0*/  MOV R26, RZ ;  /* 0x000000ff001a7202 */ /* 0x002fc60000000f00 */
[----:B------:R0:W3:Y:S01]  /*02f0*/  @!P0 LDG.E.EL R6, desc[UR4][R20.64] ;  /* 0x0000000414068981 */ /* 0x0000e2000c2e1900 */
[----:B------:R-:W-:Y:S01]  /*0300*/  HFMA2.MMA R28, -RZ, RZ, 0, 0 ;  /* 0x00000000ff1c7435 */ /* 0x000fe200000001ff */
[C---:B------:R-:W-:Y:S02]  /*0310*/  IMAD.WIDE R10, R25.reuse, 0x4, R10 ;  /* 0x00000004190a7825 */ /* 0x040fe400078e020a */
[----:B------:R-:W3:Y:S02]  /*0320*/  @!P0 LDG.E.EL R24, desc[UR4][R16.64] ;  /* 0x0000000410188981 */ /* 0x000ee4000c2e1900 */
[----:B------:R-:W-:Y:S02]  /*0330*/  IMAD.WIDE R12, R25, 0x4, R12 ;  /* 0x00000004190c7825 */ /* 0x000fe400078e020c */
[----:B------:R1:W3:Y:S01]  /*0340*/  @!P0 LDG.E.EL R26, desc[UR4][R16.64] ;  /* 0x00000004101a8981 */ /* 0x0002e2000c2e1900 */
[----:B------:R-:W-:Y:S02]  /*0350*/  MOV R25, RZ ;  /* 0x000000ff00197202 */ /* 0x000fe40000000f00 */
[----:B0-----:R-:W-:Y:S01]  /*0360*/  CS2R R20, SRZ ;  /* 0x0000000000147805 */ /* 0x001fe2000001ff00 */
[----:B------:R-:W3:Y:S04]  /*0370*/  @!P0 LDG.E.EL R28, desc[UR4][R10.64] ;  /* 0x000000040a1c8981 */ /* 0x000ee8000c2e1900 */
[----:B------:R0:W3:Y:S04]  /*0380*/  @!P0 LDG.E.EL R25, desc[UR4][R10.64] ;  /* 0x000000040a198981 */ /* 0x0000e8000c2e1900 */
[----:B------:R-:W3:Y:S04]  /*0390*/  @!P0 LDG.E.EL R21, desc[UR4][R12.64] ;  /* 0x000000040c158981 */ /* 0x000ee8000c2e1900 */
[----:B------:R3:W3:Y:S01]  /*03a0*/  @!P0 LDG.E.EL R20, desc[UR4][R12.64] ;  /* 0x000000040c148981 */ /* 0x0006e2000c2e1900 */
[----:B--2---:R-:W-:Y:S01]  /*03b0*/  FADD R3, R3, 9.9999997473787516356e-06 ;  /* 0x3727c5ac03037421 */ /* 0x004fe20000000000 */
[----:B------:R-:W-:-:S03]  /*03c0*/  FADD R2, R2, 9.9999997473787516356e-06 ;  /* 0x3727c5ac02027421 */ /* 0x000fc60000000000 */
[----:B-1----:R-:W1:Y:S08]  /*03d0*/  MUFU.SQRT R16, R3 ;  /* 0x0000000300107308 */ /* 0x002e700000002000 */
[----:B------:R-:W2:Y:S01]  /*03e0*/  MUFU.SQRT R17, R2 ;  /* 0x0000000200117308 */ /* 0x000ea20000002000 */
[C---:B-1----:R-:W-:Y:S02]  /*03f0*/  FSETP.GT.AND P1, PT, R16.reuse, 8.50705917302346158658e+37, PT ;  /* 0x7e8000001000780b */ /* 0x042fe40003f24000 */
[----:B------:R-:W-:-:S02]  /*0400*/  FSETP.GEU.AND P3, PT, R16, 1.175494350822287508e-38, PT ;  /* 0x008000001000780b */ /* 0x000fc40003f6e000 */
[C---:B--2---:R-:W-:Y:S02]  /*0410*/  FSETP.GT.AND P2, PT, R17.reuse, 8.50705917302346158658e+37, PT ;  /* 0x7e8000001100780b */ /* 0x044fe40003f44000 */
[----:B------:R-:W-:-:S07]  /*0420*/  FSETP.GEU.AND P4, PT, R17, 1.175494350822287508e-38, PT ;  /* 0x008000001100780b */ /* 0x000fce0003f8e000 */
[----:B------:R-:W-:Y:S01]  /*0430*/  @P1 FMUL R16, R16, 0.25 ;  /* 0x3e80000010101820 */ /* 0x000fe20000400000 */
[----:B------:R-:W-:-:S03]  /*0440*/  HFMA2.MMA R3, -RZ, RZ, 1.625, 0 ;  /* 0x3e800000ff037435 */ /* 0x000fc600000001ff */
[----:B------:R-:W-:Y:S01]  /*0450*/  @!P3 FMUL R16, R16, 16777216 ;  /* 0x4b8000001010b820 */ /* 0x000fe20000400000 */
[----:B------:R-:W-:-:S04]  /*0460*/  @P2 FMUL R17, R17, 0.25 ;  /* 0x3e80000011112820 */ /* 0x000fc80000400000 */
[----:B------:R-:W-:Y:S01]  /*0470*/  @!P4 FMUL R17, R17, 16777216 ;  /* 0x4b8000001111c820 */ /* 0x000fe20000400000 */
[----:B0-----:R-:W0:Y:S01]  /*0480*/  MUFU.RCP R10, R16 ;  /* 0x00000010000a7308 */ /* 0x001e220000001000 */
[----:B----4-:R-:W-:Y:S01]  /*0490*/  FADD R5, R5, R14 ;  /* 0x0000000e05057221 */ /* 0x010fe20000000000 */
[----:B-----5:R-:W-:-:S06]  /*04a0*/  FADD R4, R4, R15 ;  /* 0x0000000f04047221 */ /* 0x020fcc0000000000 */
[----:B------:R-:W1:Y:S01]  /*04b0*/  MUFU.RCP R11, R17 ;  /* 0x00000011000b7308 */ /* 0x000e620000001000 */
[----:B------:R-:W-:Y:S01]  /*04c0*/  FSEL R15, R3, 1, P1 ;  /* 0x3f800000030f7808 */ /* 0x000fe20000800000 */
[----:B---3--:R-:W-:Y:S01]  /*04d0*/  FADD R12, R4, R19 ;  /* 0x00000013040c7221 */ /* 0x008fe20000000000 */
[----:B------:R-:W-:Y:S01]  /*04e0*/  FADD R13, R5, R18 ;  /* 0x00000012050d7221 */ /* 0x000fe20000000000 */
[----:B------:R-:W-:Y:S01]  /*04f0*/  FSEL R14, R3, 1, P2 ;  /* 0x3f800000030e7808 */ /* 0x000fe20001000000 */
[----:B------:R-:W-:Y:S01]  /*0500*/  FADD R4, R7, R8 ;  /* 0x0000000807047221 */ /* 0x000fe20000000000 */
[----:B------:R-:W-:Y:S01]  /*0510*/  FADD R5, R6, R9 ;  /* 0x0000000906057221 */ /* 0x000fe20000000000 */
[----:B------:R-:W2:Y:S01]  /*0520*/  LDC.64 R2, c[0x0][0x258] ;  /* 0x00009600ff027b82 */ /* 0x000ea20000000a00 */
[----:B------:R-:W-:Y:S01]  /*0530*/  @!P3 FMUL R15, R15, 16777216 ;  /* 0x4b8000000f0fb820 */ /* 0x000fe20000400000 */
[----:B------:R-:W-:Y:S01]  /*0540*/  @!P4 FMUL R14, R14, 16777216 ;  /* 0x4b8000000e0ec820 */ /* 0x000fe20000400000 */
[----:B------:R-:W-:Y:S01]  /*0550*/  FADD R4, R4, R13 ;  /* 0x0000000d04047221 */ /* 0x000fe20000000000 */
[----:B------:R-:W-:Y:S01]  /*0560*/  FADD R5, R5, R12 ;  /* 0x0000000c05057221 */ /* 0x000fe20000000000 */
[----:B0-----:R-:W-:-:S02]  /*0570*/  FMUL R15, R10, R15 ;  /* 0x0000000f0a0f7220 */ /* 0x001fc40000400000 */
[----:B------:R-:W-:Y:S01]  /*0580*/  FADD R8, R4, -R24 ;  /* 0x8000001804087221 */ /* 0x000fe20000000000 */
[----:B-1----:R-:W-:Y:S01]  /*0590*/  FMUL R14, R11, R14 ;  /* 0x0000000e0b0e7220 */ /* 0x002fe20000400000 */
[----:B------:R-:W-:Y:S01]  /*05a0*/  FADD R9, R5, -R26 ;  /* 0x8000001a05097221 */ /* 0x000fe20000000000 */
[----:B------:R-:W0:Y:S01]  /*05b0*/  LDC.64 R6, c[0x0][0x260] ;  /* 0x00009800ff067b82 */ /* 0x000e220000000a00 */
[----:B------:R-:W-:Y:S02]  /*05c0*/  FMUL R10, R8, R15 ;  /* 0x0000000f080a7220 */ /* 0x000fe40000400000 */
[----:B------:R-:W-:Y:S02]  /*05d0*/  FMUL R11, R9, R14 ;  /* 0x0000000e090b7220 */ /* 0x000fe40000400000 */
[----:B------:R-:W-:Y:S02]  /*05e0*/  FFMA R10, R10, R28, R21 ;  /* 0x0000001c0a0a7223 */ /* 0x000fe40000000015 */
[----:B------:R-:W-:-:S03]  /*05f0*/  FFMA R11, R11, R25, R20 ;  /* 0x000000190b0b7223 */ /* 0x000fc60000000014 */
[----:B------:R-:W-:Y:S02]  /*0600*/  FSETP.GEU.AND P1, PT, R10, RZ, PT ;  /* 0x000000ff0a00720b */ /* 0x000fe40003f2e000 */
[C---:B------:R-:W-:Y:S01]  /*0610*/  FSETP.GEU.AND P2, PT, R11.reuse, RZ, PT ;  /* 0x000000ff0b00720b */ /* 0x040fe20003f4e000 */
[----:B--2---:R-:W-:Y:S01]  /*0620*/  IMAD.WIDE R2, R0, 0x4, R2 ;  /* 0x0000000400027825 */ /* 0x004fe200078e0202 */
[----:B------:R-:W-:Y:S02]  /*0630*/  FSEL R10, R10, RZ, P1 ;  /* 0x000000ff0a0a7208 */ /* 0x000fe40000800000 */
[----:B------:R-:W-:Y:S01]  /*0640*/  FSEL R11, R11, RZ, P2 ;  /* 0x000000ff0b0b7208 */ /* 0x000fe20001000000 */
[----:B------:R1:W-:Y:S04]  /*0650*/  @!P0 STG.E.64 desc[UR4][R22.64], R4 ;  /* 0x0000000416008986 */ /* 0x0003e8000c101b04 */
[----:B------:R1:W-:Y:S01]  /*0660*/  @!P0 STG.E.64 desc[UR4][R2.64], R10 ;  /* 0x0000000a02008986 */ /* 0x0003e2000c101b04 */
[----:B0-----:R-:W-:Y:S01]  /*0670*/  IMAD.WIDE R6, R0, 0x4, R6 ;  /* 0x0000000400067825 */ /* 0x001fe200078e0206 */
[----:B------:R-:W-:Y:S06]  /*0680*/  @P0 EXIT ;  /* 0x000000000000094d */ /* 0x000fec0003800000 */
[----:B------:R-:W-:Y:S01]  /*0690*/  STG.E.64 desc[UR4][R6.64], R8 ;  /* 0x0000000806007986 */ /* 0x000fe2000c101b04 */
[----:B------:R-:W-:Y:S05]  /*06a0*/  EXIT ;  /* 0x000000000000794d */ /* 0x000fea0003800000 */
.L_x_0:
[----:B------:R-:W-:-:S00]  /*06b0*/  BRA `(.L_x_0) ;  /* 0xfffffffc00fc7947 */ /* 0x000fc0000383ffff */
[----:B------:R-:W-:-:S00]  /*06c0*/  NOP ;  /* 0x0000000000007918 */ /* 0x000fc00000000000 */
        /* <DEDUP_REMOVED lines=11> */
.L_x_1:


//--------------------- .nv.global.init           --------------------------
	.section	.nv.global.init,"aw",@progbits
.nv.global.init:
	.type		_$_str,@object
	.size		_$_str,(_$_str_$_2 - _$_str)
_$_str:
        /*0000*/ 	.byte	0x5f, 0x5f, 0x43, 0x55, 0x44, 0x41, 0x5f, 0x46, 0x54, 0x5a, 0x00
	.type		_$_str_$_2,@object
	.size		_$_str_$_2,(.L_1 - _$_str_$_2)
_$_str_$_2:
        /*000b*/ 	.byte	0x5f, 0x5f, 0x43, 0x55, 0x44, 0x41, 0x5f, 0x50, 0x52, 0x45, 0x43, 0x5f, 0x53, 0x51, 0x52, 0x54
        /*001b*/ 	.byte	0x00
.L_1:


//--------------------- .nv.constant0.triton_poi_fused__native_batch_norm_legit_no_training_add_convolution_native_batch_norm_backward_relu_23 --------------------------
	.section	.nv.constant0.triton_poi_fused__native_batch_norm_legit_no_training_add_convolution_native_batch_norm_backward_relu_23,"a",@progbits
	.sectionflags	@""
	.align	4
.nv.constant0.triton_poi_fused__native_batch_norm_legit_no_training_add_convolution_native_batch_norm_backward_relu_23:
	.zero		620
